	.headerflags	@"EF_CUDA_TEXMODE_UNIFIED EF_CUDA_64BIT_ADDRESS EF_CUDA_ACCELERATORS EF_CUDA_SM90 EF_CUDA_VIRTUAL_SM(EF_CUDA_SM90)"
	.elftype	@"ET_EXEC"


//--------------------- .nv.info                  --------------------------
	.section	.nv.info,"",@"SHT_CUDA_INFO"
	.align	4


	//----- nvinfo : EIATTR_REGCOUNT
	.align		4
        /*0000*/ 	.byte	0x04, 0x2f
        /*0002*/ 	.short	(.L_1 - .L_0)
	.align		4
.L_0:
        /*0004*/ 	.word	index@(triton_poi_fused_avg_pool2d_34)
        /*0008*/ 	.word	0x00000020


	//----- nvinfo : EIATTR_MIN_STACK_SIZE
	.align		4
.L_1:
        /*000c*/ 	.byte	0x04, 0x12
        /*000e*/ 	.short	(.L_3 - .L_2)
	.align		4
.L_2:
        /*0010*/ 	.word	index@(triton_poi_fused_avg_pool2d_34)
        /*0014*/ 	.word	0x00000000


	//----- nvinfo : EIATTR_FRAME_SIZE
	.align		4
.L_3:
        /*0018*/ 	.byte	0x04, 0x11
        /*001a*/ 	.short	(.L_5 - .L_4)
	.align		4
.L_4:
        /*001c*/ 	.word	index@(triton_poi_fused_avg_pool2d_34)
        /*0020*/ 	.word	0x00000000


	//----- nvinfo : EIATTR_MIN_STACK_SIZE
	.align		4
.L_5:
        /*0024*/ 	.byte	0x04, 0x12
        /*0026*/ 	.short	(.L_7 - .L_6)
	.align		4
.L_6:
        /*0028*/ 	.word	index@(triton_poi_fused_avg_pool2d_34)
        /*002c*/ 	.word	0x00000000
.L_7:


//--------------------- .nv.info.triton_poi_fused_avg_pool2d_34 --------------------------
	.section	.nv.info.triton_poi_fused_avg_pool2d_34,"",@"SHT_CUDA_INFO"
	.sectionflags	@""
	.align	4


	//----- nvinfo : EIATTR_CUDA_API_VERSION
	.align		4
        /*0000*/ 	.byte	0x04, 0x37
        /*0002*/ 	.short	(.L_9 - .L_8)
.L_8:
        /*0004*/ 	.word	0x0000007c


	//----- nvinfo : EIATTR_KPARAM_INFO
	.align		4
.L_9:
        /*0008*/ 	.byte	0x04, 0x17
        /*000a*/ 	.short	(.L_11 - .L_10)
.L_10:
        /*000c*/ 	.word	0x00000000
        /*0010*/ 	.short	0x0002
        /*0012*/ 	.short	0x0010
        /*0014*/ 	.byte	0x00, 0xf0, 0x11, 0x00


	//----- nvinfo : EIATTR_KPARAM_INFO
	.align		4
.L_11:
        /*0018*/ 	.byte	0x04, 0x17
        /*001a*/ 	.short	(.L_13 - .L_12)
.L_12:
        /*001c*/ 	.word	0x00000000
        /*0020*/ 	.short	0x0001
        /*0022*/ 	.short	0x0008
        /*0024*/ 	.byte	0x00, 0xf4, 0x21, 0x00


	//----- nvinfo : EIATTR_KPARAM_INFO
	.align		4
.L_13:
        /*0028*/ 	.byte	0x04, 0x17
        /*002a*/ 	.short	(.L_15 - .L_14)
.L_14:
        /*002c*/ 	.word	0x00000000
        /*0030*/ 	.short	0x0000
        /*0032*/ 	.short	0x0000
        /*0034*/ 	.byte	0x00, 0xf4, 0x21, 0x00


	//----- nvinfo : EIATTR_SPARSE_MMA_MASK
	.align		4
.L_15:
        /*0038*/ 	.byte	0x03, 0x50
        /*003a*/ 	.short	0x0000


	//----- nvinfo : EIATTR_MAXREG_COUNT
	.align		4
        /*003c*/ 	.byte	0x03, 0x1b
        /*003e*/ 	.short	0x00ff


	//----- nvinfo : EIATTR_EXIT_INSTR_OFFSETS
	.align		4
        /*0040*/ 	.byte	0x04, 0x1c
        /*0042*/ 	.short	(.L_17 - .L_16)


	//   ....[0]....
.L_16:
        /*0044*/ 	.word	0x00000670


	//----- nvinfo : EIATTR_REQNTID
	.align		4
.L_17:
        /*0048*/ 	.byte	0x04, 0x10
        /*004a*/ 	.short	(.L_19 - .L_18)
.L_18:
        /*004c*/ 	.word	0x00000080
        /*0050*/ 	.word	0x00000001
        /*0054*/ 	.word	0x00000001


	//----- nvinfo : EIATTR_CBANK_PARAM_SIZE
	.align		4
.L_19:
        /*0058*/ 	.byte	0x03, 0x19
        /*005a*/ 	.short	0x0014


	//----- nvinfo : EIATTR_PARAM_CBANK
	.align		4
        /*005c*/ 	.byte	0x04, 0x0a
        /*005e*/ 	.short	(.L_21 - .L_20)
	.align		4
.L_20:
        /*0060*/ 	.word	index@(.nv.constant0.triton_poi_fused_avg_pool2d_34)
        /*0064*/ 	.short	0x0210
        /*0066*/ 	.short	0x0014


	//----- nvinfo : EIATTR_SW_WAR
	.align		4
.L_21:
        /*0068*/ 	.byte	0x04, 0x36
        /*006a*/ 	.short	(.L_23 - .L_22)
.L_22:
        /*006c*/ 	.word	0x00000008
.L_23:


//--------------------- .nv.callgraph             --------------------------
	.section	.nv.callgraph,"",@"SHT_CUDA_CALLGRAPH"
	.align	4
	.sectionentsize	8
	.align		4
        /*0000*/ 	.word	0x00000000
	.align		4
        /*0004*/ 	.word	0xffffffff
	.align		4
        /*0008*/ 	.word	0x00000000
	.align		4
        /*000c*/ 	.word	0xfffffffe
	.align		4
        /*0010*/ 	.word	0x00000000
	.align		4
        /*0014*/ 	.word	0xfffffffd
	.align		4
        /*0018*/ 	.word	0x00000000
	.align		4
        /*001c*/ 	.word	0xfffffffc


//--------------------- .text.triton_poi_fused_avg_pool2d_34 --------------------------
	.section	.text.triton_poi_fused_avg_pool2d_34,"ax",@progbits
	.align	128
        .global         triton_poi_fused_avg_pool2d_34
        .type           triton_poi_fused_avg_pool2d_34,@function
        .size           triton_poi_fused_avg_pool2d_34,(.L_x_1 - triton_poi_fused_avg_pool2d_34)
        .other          triton_poi_fused_avg_pool2d_34,@"STO_CUDA_ENTRY STV_DEFAULT"
triton_poi_fused_avg_pool2d_34:
.text.triton_poi_fused_avg_pool2d_34:
[----:B------:R-:W-:Y:S01]  /*0000*/  LDC R1, c[0x0][0x28] ;  /* 0x00000a00ff017b82 */ /* 0x000fe20000000800 */
[----:B------:R-:W1:Y:S07]  /*0010*/  S2R R0, SR_TID.X ;  /* 0x0000000000007919 */ /* 0x000e6e0000002100 */
[----:B------:R-:W2:Y:S01]  /*0020*/  LDC.64 R24, c[0x0][0x210] ;  /* 0x00008400ff187b82 */ /* 0x000ea20000000a00 */
[----:B------:R-:W-:Y:S01]  /*0030*/  ULDC.64 UR4, c[0x0][0x208] ;  /* 0x0000820000047ab9 */ /* 0x000fe20000000a00 */
[----:B------:R-:W3:Y:S01]  /*0040*/  S2R R5, SR_CTAID.X ;  /* 0x0000000000057919 */ /* 0x000ee20000002500 */
[----:B-1----:R-:W-:-:S02]  /*0050*/  SHF.L.U32 R0, R0, 0x2, RZ ;  /* 0x0000000200007819 */ /* 0x002fc400000006ff */
[----:B---3--:R-:W-:Y:S02]  /*0060*/  SHF.R.S32.HI R3, RZ, 0x15, R5 ;  /* 0x00000015ff037819 */ /* 0x008fe40000011405 */
[----:B------:R-:W-:Y:S02]  /*0070*/  LOP3.LUT R0, R0, 0x1fc, RZ, 0xc0, !PT ;  /* 0x000001fc00007812 */ /* 0x000fe400078ec0ff */
[----:B------:R-:W-:Y:S02]  /*0080*/  SGXT R3, R3, 0x1 ;  /* 0x000000010303781a */ /* 0x000fe40000000200 */
[----:B------:R-:W-:-:S04]  /*0090*/  LEA R0, R5, R0, 0xa ;  /* 0x0000000005007211 */ /* 0x000fc800078e50ff */
[CC--:B------:R-:W-:Y:S02]  /*00a0*/  LEA.HI R2, R3.reuse, R0.reuse, RZ, 0xb ;  /* 0x0000000003027211 */ /* 0x0c0fe400078f58ff */
[CC--:B------:R-:W-:Y:S02]  /*00b0*/  LEA.HI R7, R3.reuse, R0.reuse, RZ, 0xd ;  /* 0x0000000003077211 */ /* 0x0c0fe400078f68ff */
[----:B------:R-:W-:Y:S02]  /*00c0*/  SHF.R.S32.HI R6, RZ, 0xb, R2 ;  /* 0x0000000bff067819 */ /* 0x000fe40000011402 */
[----:B------:R-:W-:Y:S02]  /*00d0*/  LEA.HI R4, R3, R0, RZ, 0xf ;  /* 0x0000000003047211 */ /* 0x000fe400078f78ff */
[----:B------:R-:W-:Y:S02]  /*00e0*/  LOP3.LUT R5, R2, 0xfffff800, RZ, 0xc0, !PT ;  /* 0xfffff80002057812 */ /* 0x000fe400078ec0ff */
[----:B------:R-:W-:-:S02]  /*00f0*/  SHF.R.S32.HI R7, RZ, 0xd, R7 ;  /* 0x0000000dff077819 */ /* 0x000fc40000011407 */
[----:B------:R-:W-:Y:S02]  /*0100*/  LEA.HI R8, R6, R6, RZ, 0x2 ;  /* 0x0000000606087211 */ /* 0x000fe400078f10ff */
[----:B------:R-:W-:Y:S02]  /*0110*/  SHF.R.S32.HI R4, RZ, 0xf, R4 ;  /* 0x0000000fff047819 */ /* 0x000fe40000011404 */
[----:B------:R-:W-:Y:S02]  /*0120*/  IADD3 R5, R0, -R5, RZ ;  /* 0x8000000500057210 */ /* 0x000fe40007ffe0ff */
[----:B------:R-:W-:Y:S02]  /*0130*/  LEA.HI R2, R7, R7, RZ, 0x2 ;  /* 0x0000000707027211 */ /* 0x000fe400078f10ff */
[----:B------:R-:W-:Y:S01]  /*0140*/  LOP3.LUT R9, R8, 0xffffc, RZ, 0xc0, !PT ;  /* 0x000ffffc08097812 */ /* 0x000fe200078ec0ff */
[----:B------:R-:W-:Y:S01]  /*0150*/  IMAD R4, R4, 0x28800, R5 ;  /* 0x0002880004047824 */ /* 0x000fe200078e0205 */
[----:B------:R-:W-:-:S02]  /*0160*/  LOP3.LUT R2, R2, 0xffffc, RZ, 0xc0, !PT ;  /* 0x000ffffc02027812 */ /* 0x000fc400078ec0ff */
[----:B------:R-:W-:Y:S02]  /*0170*/  IADD3 R9, R6, -R9, RZ ;  /* 0x8000000906097210 */ /* 0x000fe40007ffe0ff */
[----:B------:R-:W-:Y:S02]  /*0180*/  IADD3 R2, R7, -R2, RZ ;  /* 0x8000000207027210 */ /* 0x000fe40007ffe0ff */
[----:B------:R-:W-:-:S05]  /*0190*/  LEA R9, R9, R4, 0xc ;  /* 0x0000000409097211 */ /* 0x000fca00078e60ff */
[----:B------:R-:W-:-:S04]  /*01a0*/  IMAD R9, R2, 0x9000, R9 ;  /* 0x0000900002097824 */ /* 0x000fc800078e0209 */
[----:B--2---:R-:W-:Y:S01]  /*01b0*/  IMAD.WIDE R12, R9, 0x4, R24 ;  /* 0x00000004090c7825 */ /* 0x004fe200078e0218 */
[----:B------:R-:W-:Y:S02]  /*01c0*/  IADD3 R17, R9, 0x800, RZ ;  /* 0x0000080009117810 */ /* 0x000fe40007ffe0ff */
[----:B------:R-:W-:-:S03]  /*01d0*/  IADD3 R5, R9, 0x4800, RZ ;  /* 0x0000480009057810 */ /* 0x000fc60007ffe0ff */
[--C-:B------:R-:W-:Y:S01]  /*01e0*/  IMAD.WIDE R16, R17, 0x4, R24.reuse ;  /* 0x0000000411107825 */ /* 0x100fe200078e0218 */
[----:B------:R-:W2:Y:S03]  /*01f0*/  LDG.E.128 R12, desc[UR4][R12.64] ;  /* 0x000000040c0c7981 */ /* 0x000ea6000c1e1d00 */
[----:B------:R-:W-:Y:S02]  /*0200*/  IMAD.WIDE R4, R5, 0x4, R24 ;  /* 0x0000000405047825 */ /* 0x000fe400078e0218 */
[----:B------:R-:W2:Y:S04]  /*0210*/  LDG.E.128 R16, desc[UR4][R16.64] ;  /* 0x0000000410107981 */ /* 0x000ea8000c1e1d00 */
[----:B------:R-:W3:Y:S01]  /*0220*/  LDG.E.128 R4, desc[UR4][R4.64] ;  /* 0x0000000404047981 */ /* 0x000ee2000c1e1d00 */
[----:B------:R-:W-:-:S02]  /*0230*/  IADD3 R8, R0, 0x200, RZ ;  /* 0x0000020000087810 */ /* 0x000fc40007ffe0ff */
[----:B------:R-:W-:Y:S02]  /*0240*/  IADD3 R9, R9, 0x5000, RZ ;  /* 0x0000500009097810 */ /* 0x000fe40007ffe0ff */
[CC--:B------:R-:W-:Y:S02]  /*0250*/  LEA.HI R2, R3.reuse, R8.reuse, RZ, 0xb ;  /* 0x0000000803027211 */ /* 0x0c0fe400078f58ff */
[CC--:B------:R-:W-:Y:S02]  /*0260*/  LEA.HI R10, R3.reuse, R8.reuse, RZ, 0xd ;  /* 0x00000008030a7211 */ /* 0x0c0fe400078f68ff */
[----:B------:R-:W-:Y:S02]  /*0270*/  LOP3.LUT R11, R2, 0xfffff800, RZ, 0xc0, !PT ;  /* 0xfffff800020b7812 */ /* 0x000fe400078ec0ff */
[----:B------:R-:W-:Y:S02]  /*0280*/  SHF.R.S32.HI R2, RZ, 0xb, R2 ;  /* 0x0000000bff027819 */ /* 0x000fe40000011402 */
[----:B------:R-:W-:-:S02]  /*0290*/  LEA.HI R3, R3, R8, RZ, 0xf ;  /* 0x0000000803037211 */ /* 0x000fc400078f78ff */
[----:B------:R-:W-:Y:S02]  /*02a0*/  SHF.R.S32.HI R10, RZ, 0xd, R10 ;  /* 0x0000000dff0a7819 */ /* 0x000fe4000001140a */
[----:B------:R-:W-:Y:S02]  /*02b0*/  LEA.HI R20, R2, R2, RZ, 0x2 ;  /* 0x0000000202147211 */ /* 0x000fe400078f10ff */
[----:B------:R-:W-:Y:S02]  /*02c0*/  IADD3 R11, R8, -R11, RZ ;  /* 0x8000000b080b7210 */ /* 0x000fe40007ffe0ff */
[----:B------:R-:W-:Y:S02]  /*02d0*/  SHF.R.S32.HI R8, RZ, 0xf, R3 ;  /* 0x0000000fff087819 */ /* 0x000fe40000011403 */
[----:B------:R-:W-:Y:S02]  /*02e0*/  LEA.HI R3, R10, R10, RZ, 0x2 ;  /* 0x0000000a0a037211 */ /* 0x000fe400078f10ff */
[----:B------:R-:W-:Y:S01]  /*02f0*/  LOP3.LUT R21, R20, 0xffffc, RZ, 0xc0, !PT ;  /* 0x000ffffc14157812 */ /* 0x000fe200078ec0ff */
[----:B------:R-:W-:Y:S01]  /*0300*/  IMAD R8, R8, 0x28800, R11 ;  /* 0x0002880008087824 */ /* 0x000fe200078e020b */
[----:B------:R-:W-:-:S02]  /*0310*/  LOP3.LUT R3, R3, 0xffffc, RZ, 0xc0, !PT ;  /* 0x000ffffc03037812 */ /* 0x000fc400078ec0ff */
[----:B------:R-:W-:Y:S02]  /*0320*/  IADD3 R21, R2, -R21, RZ ;  /* 0x8000001502157210 */ /* 0x000fe40007ffe0ff */
[----:B------:R-:W-:Y:S02]  /*0330*/  IADD3 R3, R10, -R3, RZ ;  /* 0x800000030a037210 */ /* 0x000fe40007ffe0ff */
[----:B------:R-:W-:-:S05]  /*0340*/  LEA R8, R21, R8, 0xc ;  /* 0x0000000815087211 */ /* 0x000fca00078e60ff */
[----:B------:R-:W-:Y:S02]  /*0350*/  IMAD R3, R3, 0x9000, R8 ;  /* 0x0000900003037824 */ /* 0x000fe400078e0208 */
[----:B------:R-:W-:-:S03]  /*0360*/  IMAD.WIDE R8, R9, 0x4, R24 ;  /* 0x0000000409087825 */ /* 0x000fc600078e0218 */
[----:B------:R-:W-:Y:S02]  /*0370*/  IADD3 R27, R3, 0x800, RZ ;  /* 0x00000800031b7810 */ /* 0x000fe40007ffe0ff */
[----:B------:R-:W-:Y:S01]  /*0380*/  IADD3 R23, R3, 0x4800, RZ ;  /* 0x0000480003177810 */ /* 0x000fe20007ffe0ff */
[--C-:B------:R-:W-:Y:S01]  /*0390*/  IMAD.WIDE R28, R3, 0x4, R24.reuse ;  /* 0x00000004031c7825 */ /* 0x100fe200078e0218 */
[----:B------:R-:W-:Y:S01]  /*03a0*/  IADD3 R21, R3, 0x5000, RZ ;  /* 0x0000500003157810 */ /* 0x000fe20007ffe0ff */
[----:B------:R-:W4:Y:S02]  /*03b0*/  LDG.E.128 R8, desc[UR4][R8.64] ;  /* 0x0000000408087981 */ /* 0x000f24000c1e1d00 */
[----:B------:R-:W-:-:S04]  /*03c0*/  IMAD.WIDE R26, R27, 0x4, R24 ;  /* 0x000000041b1a7825 */ /* 0x000fc800078e0218 */
[----:B------:R-:W-:-:S04]  /*03d0*/  IMAD.WIDE R22, R23, 0x4, R24 ;  /* 0x0000000417167825 */ /* 0x000fc800078e0218 */
[----:B------:R-:W-:-:S04]  /*03e0*/  IMAD.WIDE R24, R21, 0x4, R24 ;  /* 0x0000000415187825 */ /* 0x000fc800078e0218 */
[----:B--2---:R-:W-:Y:S01]  /*03f0*/  FADD R20, R12, R16 ;  /* 0x000000100c147221 */ /* 0x004fe20000000000 */
[----:B------:R-:W-:Y:S01]  /*0400*/  FADD R21, R13, R17 ;  /* 0x000000110d157221 */ /* 0x000fe20000000000 */
[----:B------:R-:W-:Y:S01]  /*0410*/  FADD R3, R14, R18 ;  /* 0x000000120e037221 */ /* 0x000fe20000000000 */
[----:B------:R-:W-:Y:S02]  /*0420*/  FADD R2, R15, R19 ;  /* 0x000000130f027221 */ /* 0x000fe40000000000 */
[----:B------:R-:W2:Y:S01]  /*0430*/  LDG.E.128 R12, desc[UR4][R28.64] ;  /* 0x000000041c0c7981 */ /* 0x000ea2000c1e1d00 */
[----:B---3--:R-:W-:-:S03]  /*0440*/  FADD R4, R4, R20 ;  /* 0x0000001404047221 */ /* 0x008fc60000000000 */
[----:B------:R-:W2:Y:S01]  /*0450*/  LDG.E.128 R16, desc[UR4][R26.64] ;  /* 0x000000041a107981 */ /* 0x000ea2000c1e1d00 */
[----:B------:R-:W-:-:S03]  /*0460*/  FADD R5, R5, R21 ;  /* 0x0000001505057221 */ /* 0x000fc60000000000 */
[----:B------:R-:W3:Y:S01]  /*0470*/  LDG.E.128 R20, desc[UR4][R22.64] ;  /* 0x0000000416147981 */ /* 0x000ee2000c1e1d00 */
[----:B------:R-:W-:-:S03]  /*0480*/  FADD R3, R6, R3 ;  /* 0x0000000306037221 */ /* 0x000fc60000000000 */
[----:B------:R-:W5:Y:S01]  /*0490*/  LDG.E.128 R24, desc[UR4][R24.64] ;  /* 0x0000000418187981 */ /* 0x000f62000c1e1d00 */
[----:B------:R-:W-:Y:S02]  /*04a0*/  FADD R2, R7, R2 ;  /* 0x0000000207027221 */ /* 0x000fe40000000000 */
[----:B------:R-:W1:Y:S01]  /*04b0*/  LDC.64 R6, c[0x0][0x218] ;  /* 0x00008600ff067b82 */ /* 0x000e620000000a00 */
[----:B----4-:R-:W-:Y:S01]  /*04c0*/  FADD R4, R8, R4 ;  /* 0x0000000408047221 */ /* 0x010fe20000000000 */
[----:B------:R-:W-:Y:S01]  /*04d0*/  FADD R5, R9, R5 ;  /* 0x0000000509057221 */ /* 0x000fe20000000000 */
[----:B------:R-:W-:Y:S01]  /*04e0*/  FADD R3, R10, R3 ;  /* 0x000000030a037221 */ /* 0x000fe20000000000 */
[----:B------:R-:W-:Y:S01]  /*04f0*/  FADD R2, R11, R2 ;  /* 0x000000020b027221 */ /* 0x000fe20000000000 */
[----:B------:R-:W-:Y:S01]  /*0500*/  FMUL R4, R4, 0.25 ;  /* 0x3e80000004047820 */ /* 0x000fe20000400000 */
[----:B------:R-:W-:Y:S01]  /*0510*/  FMUL R5, R5, 0.25 ;  /* 0x3e80000005057820 */ /* 0x000fe20000400000 */
[----:B--2---:R-:W-:Y:S01]  /*0520*/  FADD R9, R12, R16 ;  /* 0x000000100c097221 */ /* 0x004fe20000000000 */
[----:B------:R-:W-:Y:S01]  /*0530*/  FADD R8, R13, R17 ;  /* 0x000000110d087221 */ /* 0x000fe20000000000 */
[----:B------:R-:W-:Y:S01]  /*0540*/  FADD R11, R14, R18 ;  /* 0x000000120e0b7221 */ /* 0x000fe20000000000 */
[----:B------:R-:W-:Y:S01]  /*0550*/  FADD R10, R15, R19 ;  /* 0x000000130f0a7221 */ /* 0x000fe20000000000 */
[----:B---3--:R-:W-:Y:S01]  /*0560*/  FADD R9, R20, R9 ;  /* 0x0000000914097221 */ /* 0x008fe20000000000 */
[----:B------:R-:W-:Y:S01]  /*0570*/  FADD R8, R21, R8 ;  /* 0x0000000815087221 */ /* 0x000fe20000000000 */
[----:B------:R-:W-:Y:S01]  /*0580*/  FADD R11, R22, R11 ;  /* 0x0000000b160b7221 */ /* 0x000fe20000000000 */
[----:B------:R-:W-:Y:S01]  /*0590*/  FADD R10, R23, R10 ;  /* 0x0000000a170a7221 */ /* 0x000fe20000000000 */
[----:B-----5:R-:W-:Y:S01]  /*05a0*/  FADD R24, R24, R9 ;  /* 0x0000000918187221 */ /* 0x020fe20000000000 */
[----:B------:R-:W-:Y:S01]  /*05b0*/  FADD R25, R25, R8 ;  /* 0x0000000819197221 */ /* 0x000fe20000000000 */
[----:B------:R-:W-:Y:S01]  /*05c0*/  FADD R11, R26, R11 ;  /* 0x0000000b1a0b7221 */ /* 0x000fe20000000000 */
[----:B------:R-:W-:Y:S01]  /*05d0*/  FADD R10, R27, R10 ;  /* 0x0000000a1b0a7221 */ /* 0x000fe20000000000 */
[----:B-1----:R-:W-:-:S04]  /*05e0*/  IMAD.WIDE R8, R0, 0x4, R6 ;  /* 0x0000000400087825 */ /* 0x002fc800078e0206 */
[----:B------:R-:W-:Y:S01]  /*05f0*/  FMUL R6, R3, 0.25 ;  /* 0x3e80000003067820 */ /* 0x000fe20000400000 */
[----:B------:R-:W-:Y:S01]  /*0600*/  FMUL R7, R2, 0.25 ;  /* 0x3e80000002077820 */ /* 0x000fe20000400000 */
[----:B------:R-:W-:Y:S01]  /*0610*/  FMUL R24, R24, 0.25 ;  /* 0x3e80000018187820 */ /* 0x000fe20000400000 */
[----:B------:R-:W-:Y:S01]  /*0620*/  FMUL R25, R25, 0.25 ;  /* 0x3e80000019197820 */ /* 0x000fe20000400000 */
[----:B------:R-:W-:Y:S01]  /*0630*/  FMUL R26, R11, 0.25 ;  /* 0x3e8000000b1a7820 */ /* 0x000fe20000400000 */
[----:B------:R-:W-:Y:S01]  /*0640*/  FMUL R27, R10, 0.25 ;  /* 0x3e8000000a1b7820 */ /* 0x000fe20000400000 */
[----:B------:R-:W-:Y:S04]  /*0650*/  STG.E.128 desc[UR4][R8.64], R4 ;  /* 0x0000000408007986 */ /* 0x000fe8000c101d04 */
[----:B------:R-:W-:Y:S01]  /*0660*/  STG.E.128 desc[UR4][R8.64+0x800], R24 ;  /* 0x0008001808007986 */ /* 0x000fe2000c101d04 */
[----:B------:R-:W-:Y:S05]  /*0670*/  EXIT ;  /* 0x000000000000794d */ /* 0x000fea0003800000 */
.L_x_0:
[----:B------:R-:W-:-:S00]  /*0680*/  BRA `(.L_x_0) ;  /* 0xfffffffc00fc7947 */ /* 0x000fc0000383ffff */
[----:B------:R-:W-:-:S00]  /*0690*/  NOP ;  /* 0x0000000000007918 */ /* 0x000fc00000000000 */
        /* <DEDUP_REMOVED lines=14> */
.L_x_1:


//--------------------- .nv.constant0.triton_poi_fused_avg_pool2d_34 --------------------------
	.section	.nv.constant0.triton_poi_fused_avg_pool2d_34,"a",@progbits
	.sectionflags	@""
	.align	4
.nv.constant0.triton_poi_fused_avg_pool2d_34:
	.zero		548
